//
// Generated by NVIDIA NVVM Compiler
//
// Compiler Build ID: CL-36424714
// Cuda compilation tools, release 13.0, V13.0.88
// Based on NVVM 20.0.0
//

.version 9.0
.target sm_100
.address_size 64

	// .globl	_Z10matrix_addPKfS0_Pfii

.visible .entry _Z10matrix_addPKfS0_Pfii(
	.param .u64 .ptr .align 1 _Z10matrix_addPKfS0_Pfii_param_0,
	.param .u64 .ptr .align 1 _Z10matrix_addPKfS0_Pfii_param_1,
	.param .u64 .ptr .align 1 _Z10matrix_addPKfS0_Pfii_param_2,
	.param .u32 _Z10matrix_addPKfS0_Pfii_param_3,
	.param .u32 _Z10matrix_addPKfS0_Pfii_param_4
)
{
	.reg .pred 	%p<4>;
	.reg .b32 	%r<14>;
	.reg .b32 	%f<4>;
	.reg .b64 	%rd<11>;

	ld.param.u64 	%rd1, [_Z10matrix_addPKfS0_Pfii_param_0];
	ld.param.u64 	%rd2, [_Z10matrix_addPKfS0_Pfii_param_1];
	ld.param.u64 	%rd3, [_Z10matrix_addPKfS0_Pfii_param_2];
	ld.param.u32 	%r2, [_Z10matrix_addPKfS0_Pfii_param_3];
	ld.param.u32 	%r3, [_Z10matrix_addPKfS0_Pfii_param_4];
	mov.u32 	%r5, %ctaid.x;
	mov.u32 	%r6, %ntid.x;
	mov.u32 	%r7, %tid.x;
	mad.lo.s32 	%r8, %r5, %r6, %r7;
	mov.u32 	%r9, %ctaid.y;
	mov.u32 	%r10, %ntid.y;
	mov.u32 	%r11, %tid.y;
	mad.lo.s32 	%r12, %r9, %r10, %r11;
	mad.lo.s32 	%r1, %r2, %r12, %r8;
	setp.ge.s32 	%p1, %r8, %r2;
	setp.ge.s32 	%p2, %r12, %r3;
	or.pred  	%p3, %p1, %p2;
	@%p3 bra 	$L__BB0_2;
	cvta.to.global.u64 	%rd4, %rd1;
	cvta.to.global.u64 	%rd5, %rd2;
	cvta.to.global.u64 	%rd6, %rd3;
	mul.wide.s32 	%rd7, %r1, 4;
	add.s64 	%rd8, %rd4, %rd7;
	ld.global.f32 	%f1, [%rd8];
	add.s64 	%rd9, %rd5, %rd7;
	ld.global.f32 	%f2, [%rd9];
	add.f32 	%f3, %f1, %f2;
	add.s64 	%rd10, %rd6, %rd7;
	st.global.f32 	[%rd10], %f3;
$L__BB0_2:
	ret;

}


// ===== COMPILED SASS (sm_100) =====

	.target	sm_100

	.elftype	@"ET_EXEC"


//--------------------- .note.nv.tkinfo           --------------------------
	.section	.note.nv.tkinfo,"",@"SHT_NOTE"
	.sectionflags	@"SHF_NOTE_NV_TKINFO"
	.tkinfo
        /*0018*/ 	.word	0x00000002
        /*0030*/ 	.string	""
        /*0030*/ 	.string	"ptxas"
        /*0030*/ 	.string	"Cuda compilation tools, release 13.0, V13.0.88"
        /*0030*/ 	.string	"Build cuda_13.0.r13.0/compiler.36424714_0"
        /*0030*/ 	.string	"-arch sm_100 -m 64 "



//--------------------- .note.nv.cuinfo           --------------------------
	.section	.note.nv.cuinfo,"",@"SHT_NOTE"
	.sectionflags	@"SHF_NOTE_NV_CUINFO"
        /*0018*/ 	.short	0x0002
        /*001a*/ 	.short	0x0064
        /*001c*/ 	.short	0x0082
	.zero		2


//--------------------- .nv.info                  --------------------------
	.section	.nv.info,"",@"SHT_CUDA_INFO"
	.align	4


	//----- nvinfo : EIATTR_REGCOUNT
	.align		4
        /*0000*/ 	.byte	0x04, 0x2f
        /*0002*/ 	.short	(.L_1 - .L_0)
	.align		4
.L_0:
        /*0004*/ 	.word	index@(_Z10matrix_addPKfS0_Pfii)
        /*0008*/ 	.word	0x0000000c


	//----- nvinfo : EIATTR_FRAME_SIZE
	.align		4
.L_1:
        /*000c*/ 	.byte	0x04, 0x11
        /*000e*/ 	.short	(.L_3 - .L_2)
	.align		4
.L_2:
        /*0010*/ 	.word	index@(_Z10matrix_addPKfS0_Pfii)
        /*0014*/ 	.word	0x00000000


	//----- nvinfo : EIATTR_MIN_STACK_SIZE
	.align		4
.L_3:
        /*0018*/ 	.byte	0x04, 0x12
        /*001a*/ 	.short	(.L_5 - .L_4)
	.align		4
.L_4:
        /*001c*/ 	.word	index@(_Z10matrix_addPKfS0_Pfii)
        /*0020*/ 	.word	0x00000000
.L_5:


//--------------------- .nv.compat                --------------------------
	.section	.nv.compat,"",@"SHT_CUDA_COMPAT_INFO"
	.align	4
        /*0000*/ 	.byte	0x02, 0x09, 0x00, 0x00, 0x02, 0x02, 0x01, 0x00, 0x02, 0x05, 0x05, 0x00, 0x03, 0x07, 0x01, 0x01
        /*0010*/ 	.byte	0x02, 0x03, 0x00, 0x00, 0x02, 0x06, 0x01, 0x00, 0x04, 0x0b, 0x08, 0x00, 0x09, 0x00, 0x00, 0x00
        /*0020*/ 	.byte	0x00, 0x00, 0x00, 0x00


//--------------------- .nv.info._Z10matrix_addPKfS0_Pfii --------------------------
	.section	.nv.info._Z10matrix_addPKfS0_Pfii,"",@"SHT_CUDA_INFO"
	.sectionflags	@""
	.align	4


	//----- nvinfo : EIATTR_CUDA_API_VERSION
	.align		4
        /*0000*/ 	.byte	0x04, 0x37
        /*0002*/ 	.short	(.L_7 - .L_6)
.L_6:
        /*0004*/ 	.word	0x00000082


	//----- nvinfo : EIATTR_KPARAM_INFO
	.align		4
.L_7:
        /*0008*/ 	.byte	0x04, 0x17
        /*000a*/ 	.short	(.L_9 - .L_8)
.L_8:
        /*000c*/ 	.word	0x00000000
        /*0010*/ 	.short	0x0004
        /*0012*/ 	.short	0x001c
        /*0014*/ 	.byte	0x00, 0xf0, 0x11, 0x00


	//----- nvinfo : EIATTR_KPARAM_INFO
	.align		4
.L_9:
        /*0018*/ 	.byte	0x04, 0x17
        /*001a*/ 	.short	(.L_11 - .L_10)
.L_10:
        /*001c*/ 	.word	0x00000000
        /*0020*/ 	.short	0x0003
        /*0022*/ 	.short	0x0018
        /*0024*/ 	.byte	0x00, 0xf0, 0x11, 0x00


	//----- nvinfo : EIATTR_KPARAM_INFO
	.align		4
.L_11:
        /*0028*/ 	.byte	0x04, 0x17
        /*002a*/ 	.short	(.L_13 - .L_12)
.L_12:
        /*002c*/ 	.word	0x00000000
        /*0030*/ 	.short	0x0002
        /*0032*/ 	.short	0x0010
        /*0034*/ 	.byte	0x00, 0xf5, 0x21, 0x00


	//----- nvinfo : EIATTR_KPARAM_INFO
	.align		4
.L_13:
        /*0038*/ 	.byte	0x04, 0x17
        /*003a*/ 	.short	(.L_15 - .L_14)
.L_14:
        /*003c*/ 	.word	0x00000000
        /*0040*/ 	.short	0x0001
        /*0042*/ 	.short	0x0008
        /*0044*/ 	.byte	0x00, 0xf5, 0x21, 0x00


	//----- nvinfo : EIATTR_KPARAM_INFO
	.align		4
.L_15:
        /*0048*/ 	.byte	0x04, 0x17
        /*004a*/ 	.short	(.L_17 - .L_16)
.L_16:
        /*004c*/ 	.word	0x00000000
        /*0050*/ 	.short	0x0000
        /*0052*/ 	.short	0x0000
        /*0054*/ 	.byte	0x00, 0xf5, 0x21, 0x00


	//----- nvinfo : EIATTR_SPARSE_MMA_MASK
	.align		4
.L_17:
        /*0058*/ 	.byte	0x03, 0x50
        /*005a*/ 	.short	0x0000


	//----- nvinfo : EIATTR_MAXREG_COUNT
	.align		4
        /*005c*/ 	.byte	0x03, 0x1b
        /*005e*/ 	.short	0x00ff


	//----- nvinfo : EIATTR_MERCURY_ISA_VERSION
	.align		4
        /*0060*/ 	.byte	0x03, 0x5f
        /*0062*/ 	.short	0x0101


	//----- nvinfo : EIATTR_VRC_CTA_INIT_COUNT
	.align		4
        /*0064*/ 	.byte	0x02, 0x4a
	.zero		1
	.zero		1


	//----- nvinfo : EIATTR_EXIT_INSTR_OFFSETS
	.align		4
        /*0068*/ 	.byte	0x04, 0x1c
        /*006a*/ 	.short	(.L_19 - .L_18)


	//   ....[0]....
.L_18:
        /*006c*/ 	.word	0x000000d0


	//   ....[1]....
        /*0070*/ 	.word	0x00000190


	//----- nvinfo : EIATTR_CBANK_PARAM_SIZE
	.align		4
.L_19:
        /*0074*/ 	.byte	0x03, 0x19
        /*0076*/ 	.short	0x0020


	//----- nvinfo : EIATTR_PARAM_CBANK
	.align		4
        /*0078*/ 	.byte	0x04, 0x0a
        /*007a*/ 	.short	(.L_21 - .L_20)
	.align		4
.L_20:
        /*007c*/ 	.word	index@(.nv.constant0._Z10matrix_addPKfS0_Pfii)
        /*0080*/ 	.short	0x0380
        /*0082*/ 	.short	0x0020


	//----- nvinfo : EIATTR_SW_WAR
	.align		4
.L_21:
        /*0084*/ 	.byte	0x04, 0x36
        /*0086*/ 	.short	(.L_23 - .L_22)
.L_22:
        /*0088*/ 	.word	0x00000008
.L_23:


//--------------------- .nv.callgraph             --------------------------
	.section	.nv.callgraph,"",@"SHT_CUDA_CALLGRAPH"
	.align	4
	.sectionentsize	8
	.align		4
        /*0000*/ 	.word	0x00000000
	.align		4
        /*0004*/ 	.word	0xffffffff
	.align		4
        /*0008*/ 	.word	0x00000000
	.align		4
        /*000c*/ 	.word	0xfffffffe
	.align		4
        /*0010*/ 	.word	0x00000000
	.align		4
        /*0014*/ 	.word	0xfffffffd
	.align		4
        /*0018*/ 	.word	0x00000000
	.align		4
        /*001c*/ 	.word	0xfffffffc


//--------------------- .text._Z10matrix_addPKfS0_Pfii --------------------------
	.section	.text._Z10matrix_addPKfS0_Pfii,"ax",@progbits
	.align	128
        .global         _Z10matrix_addPKfS0_Pfii
        .type           _Z10matrix_addPKfS0_Pfii,@function
        .size           _Z10matrix_addPKfS0_Pfii,(.L_x_1 - _Z10matrix_addPKfS0_Pfii)
        .other          _Z10matrix_addPKfS0_Pfii,@"STO_CUDA_ENTRY STV_DEFAULT"
_Z10matrix_addPKfS0_Pfii:
.text._Z10matrix_addPKfS0_Pfii:
[----:B------:R-:W-:Y:S01]  /*0000*/  LDC R1, c[0x0][0x37c] ;  /* 0x0000df00ff017b82 */ /* 0x000fe20000000800 */
[----:B------:R-:W0:Y:S07]  /*0010*/  S2R R2, SR_TID.Y ;  /* 0x0000000000027919 */ /* 0x000e2e0000002200 */
[----:B------:R-:W1:Y:S01]  /*0020*/  LDC R0, c[0x0][0x360] ;  /* 0x0000d800ff007b82 */ /* 0x000e620000000800 */
[----:B------:R-:W2:Y:S01]  /*0030*/  LDCU.64 UR6, c[0x0][0x398] ;  /* 0x00007300ff0677ac */ /* 0x000ea20008000a00 */
[----:B------:R-:W1:Y:S06]  /*0040*/  S2R R5, SR_TID.X ;  /* 0x0000000000057919 */ /* 0x000e6c0000002100 */
[----:B------:R-:W0:Y:S08]  /*0050*/  S2UR UR5, SR_CTAID.Y ;  /* 0x00000000000579c3 */ /* 0x000e300000002600 */
[----:B------:R-:W0:Y:S08]  /*0060*/  LDC R3, c[0x0][0x364] ;  /* 0x0000d900ff037b82 */ /* 0x000e300000000800 */
[----:B------:R-:W1:Y:S01]  /*0070*/  S2UR UR4, SR_CTAID.X ;  /* 0x00000000000479c3 */ /* 0x000e620000002500 */
[----:B0-----:R-:W-:-:S05]  /*0080*/  IMAD R3, R3, UR5, R2 ;  /* 0x0000000503037c24 */ /* 0x001fca000f8e0202 */
[----:B--2---:R-:W-:Y:S01]  /*0090*/  ISETP.GE.AND P0, PT, R3, UR7, PT ;  /* 0x0000000703007c0c */ /* 0x004fe2000bf06270 */
[----:B-1----:R-:W-:-:S04]  /*00a0*/  IMAD R0, R0, UR4, R5 ;  /* 0x0000000400007c24 */ /* 0x002fc8000f8e0205 */
[----:B------:R-:W-:Y:S01]  /*00b0*/  IMAD R9, R3, UR6, R0 ;  /* 0x0000000603097c24 */ /* 0x000fe2000f8e0200 */
[----:B------:R-:W-:-:S13]  /*00c0*/  ISETP.GE.OR P0, PT, R0, UR6, P0 ;  /* 0x0000000600007c0c */ /* 0x000fda0008706670 */
[----:B------:R-:W-:Y:S05]  /*00d0*/  @P0 EXIT ;  /* 0x000000000000094d */ /* 0x000fea0003800000 */
[----:B------:R-:W0:Y:S01]  /*00e0*/  LDC.64 R2, c[0x0][0x380] ;  /* 0x0000e000ff027b82 */ /* 0x000e220000000a00 */
[----:B------:R-:W1:Y:S07]  /*00f0*/  LDCU.64 UR4, c[0x0][0x358] ;  /* 0x00006b00ff0477ac */ /* 0x000e6e0008000a00 */
[----:B------:R-:W2:Y:S08]  /*0100*/  LDC.64 R4, c[0x0][0x388] ;  /* 0x0000e200ff047b82 */ /* 0x000eb00000000a00 */
[----:B------:R-:W3:Y:S01]  /*0110*/  LDC.64 R6, c[0x0][0x390] ;  /* 0x0000e400ff067b82 */ /* 0x000ee20000000a00 */
[----:B0-----:R-:W-:-:S06]  /*0120*/  IMAD.WIDE R2, R9, 0x4, R2 ;  /* 0x0000000409027825 */ /* 0x001fcc00078e0202 */
[----:B-1----:R-:W4:Y:S01]  /*0130*/  LDG.E R2, desc[UR4][R2.64] ;  /* 0x0000000402027981 */ /* 0x002f22000c1e1900 */
[----:B--2---:R-:W-:-:S06]  /*0140*/  IMAD.WIDE R4, R9, 0x4, R4 ;  /* 0x0000000409047825 */ /* 0x004fcc00078e0204 */
[----:B------:R-:W4:Y:S01]  /*0150*/  LDG.E R5, desc[UR4][R4.64] ;  /* 0x0000000404057981 */ /* 0x000f22000c1e1900 */
[----:B---3--:R-:W-:-:S04]  /*0160*/  IMAD.WIDE R6, R9, 0x4, R6 ;  /* 0x0000000409067825 */ /* 0x008fc800078e0206 */
[----:B----4-:R-:W-:-:S05]  /*0170*/  FADD R9, R2, R5 ;  /* 0x0000000502097221 */ /* 0x010fca0000000000 */
[----:B------:R-:W-:Y:S01]  /*0180*/  STG.E desc[UR4][R6.64], R9 ;  /* 0x0000000906007986 */ /* 0x000fe2000c101904 */
[----:B------:R-:W-:Y:S05]  /*0190*/  EXIT ;  /* 0x000000000000794d */ /* 0x000fea0003800000 */
.L_x_0:
[----:B------:R-:W-:-:S00]  /*01a0*/  BRA `(.L_x_0) ;  /* 0xfffffffc00fc7947 */ /* 0x000fc0000383ffff */
[----:B------:R-:W-:-:S00]  /*01b0*/  NOP ;  /* 0x0000000000007918 */ /* 0x000fc00000000000 */
        /* <DEDUP_REMOVED lines=12> */
.L_x_1:


//--------------------- .nv.shared.reserved.0     --------------------------
	.section	.nv.shared.reserved.0,"aw",@nobits
	.weak		__nv_reservedSMEM_offset_0_alias
	.size		__nv_reservedSMEM_offset_0_alias, 0, 64
	.other		__nv_reservedSMEM_offset_0_alias,@"STO_CUDA_RESERVED_SHARED STV_DEFAULT"
__nv_reservedSMEM_offset_0_alias:
	.zero		0
	.zero		64


//--------------------- .nv.constant0._Z10matrix_addPKfS0_Pfii --------------------------
	.section	.nv.constant0._Z10matrix_addPKfS0_Pfii,"a",@progbits
	.sectionflags	@""
	.align	4
.nv.constant0._Z10matrix_addPKfS0_Pfii:
	.zero		928


//--------------------- SYMBOLS --------------------------

	.type		.nv.reservedSmem.offset0,@object
	.size		.nv.reservedSmem.offset0,0x4
